//
// Generated by NVIDIA NVVM Compiler
//
// Compiler Build ID: CL-36424714
// Cuda compilation tools, release 13.0, V13.0.88
// Based on NVVM 20.0.0
//

.version 9.0
.target sm_100
.address_size 64

	// .globl	_Z22print_details_of_warpsv
.extern .func  (.param .b32 func_retval0) vprintf
(
	.param .b64 vprintf_param_0,
	.param .b64 vprintf_param_1
)
;
.global .align 1 .b8 $str[64] = {116, 105, 100, 32, 58, 32, 37, 100, 44, 32, 98, 105, 100, 46, 120, 58, 32, 37, 100, 44, 32, 98, 105, 100, 46, 121, 58, 32, 37, 100, 44, 32, 103, 105, 100, 58, 32, 37, 100, 44, 32, 119, 97, 114, 112, 95, 105, 100, 58, 32, 37, 100, 44, 32, 103, 98, 105, 100, 58, 32, 37, 100, 10};

.visible .entry _Z22print_details_of_warpsv()
{
	.local .align 8 .b8 	__local_depot0[24];
	.reg .b64 	%SP;
	.reg .b64 	%SPL;
	.reg .b32 	%r<12>;
	.reg .b64 	%rd<5>;

	mov.u64 	%SPL, __local_depot0;
	cvta.local.u64 	%SP, %SPL;
	add.u64 	%rd1, %SP, 0;
	add.u64 	%rd2, %SPL, 0;
	mov.u32 	%r1, %ctaid.y;
	mov.u32 	%r2, %nctaid.x;
	mov.u32 	%r3, %ntid.x;
	mov.u32 	%r4, %ctaid.x;
	mov.u32 	%r5, %tid.x;
	mad.lo.s32 	%r6, %r1, %r2, %r4;
	mad.lo.s32 	%r7, %r6, %r3, %r5;
	shr.u32 	%r8, %r5, 5;
	mad.lo.s32 	%r9, %r4, %r2, %r4;
	st.local.v2.u32 	[%rd2], {%r5, %r4};
	st.local.v2.u32 	[%rd2+8], {%r1, %r7};
	st.local.v2.u32 	[%rd2+16], {%r8, %r9};
	mov.u64 	%rd3, $str;
	cvta.global.u64 	%rd4, %rd3;
	{ // callseq 0, 0
	.param .b64 param0;
	st.param.b64 	[param0], %rd4;
	.param .b64 param1;
	st.param.b64 	[param1], %rd1;
	.param .b32 retval0;
	call.uni (retval0), 
	vprintf, 
	(
	param0, 
	param1
	);
	ld.param.b32 	%r10, [retval0];
	} // callseq 0
	ret;

}


// ===== COMPILED SASS (sm_100) =====

	.target	sm_100

	.elftype	@"ET_EXEC"


//--------------------- .note.nv.tkinfo           --------------------------
	.section	.note.nv.tkinfo,"",@"SHT_NOTE"
	.sectionflags	@"SHF_NOTE_NV_TKINFO"
	.tkinfo
        /*0018*/ 	.word	0x00000002
        /*0030*/ 	.string	""
        /*0030*/ 	.string	"ptxas"
        /*0030*/ 	.string	"Cuda compilation tools, release 13.0, V13.0.88"
        /*0030*/ 	.string	"Build cuda_13.0.r13.0/compiler.36424714_0"
        /*0030*/ 	.string	"-arch sm_100 -m 64 "



//--------------------- .note.nv.cuinfo           --------------------------
	.section	.note.nv.cuinfo,"",@"SHT_NOTE"
	.sectionflags	@"SHF_NOTE_NV_CUINFO"
        /*0018*/ 	.short	0x0002
        /*001a*/ 	.short	0x0064
        /*001c*/ 	.short	0x0082
	.zero		2


//--------------------- .nv.info                  --------------------------
	.section	.nv.info,"",@"SHT_CUDA_INFO"
	.align	4


	//----- nvinfo : EIATTR_REGCOUNT
	.align		4
        /*0000*/ 	.byte	0x04, 0x2f
        /*0002*/ 	.short	(.L_2 - .L_1)
	.align		4
.L_1:
        /*0004*/ 	.word	index@(_Z22print_details_of_warpsv)
        /*0008*/ 	.word	0x00000018


	//----- nvinfo : EIATTR_FRAME_SIZE
	.align		4
.L_2:
        /*000c*/ 	.byte	0x04, 0x11
        /*000e*/ 	.short	(.L_4 - .L_3)
	.align		4
.L_3:
        /*0010*/ 	.word	index@(_Z22print_details_of_warpsv)
        /*0014*/ 	.word	0x00000018


	//----- nvinfo : EIATTR_MIN_STACK_SIZE
	.align		4
.L_4:
        /*0018*/ 	.byte	0x04, 0x12
        /*001a*/ 	.short	(.L_6 - .L_5)
	.align		4
.L_5:
        /*001c*/ 	.word	index@(_Z22print_details_of_warpsv)
        /*0020*/ 	.word	0x00000018
.L_6:


//--------------------- .nv.compat                --------------------------
	.section	.nv.compat,"",@"SHT_CUDA_COMPAT_INFO"
	.align	4
        /*0000*/ 	.byte	0x02, 0x09, 0x00, 0x00, 0x02, 0x02, 0x01, 0x00, 0x02, 0x05, 0x05, 0x00, 0x03, 0x07, 0x01, 0x01
        /*0010*/ 	.byte	0x02, 0x03, 0x00, 0x00, 0x02, 0x06, 0x01, 0x00, 0x04, 0x0b, 0x08, 0x00, 0x09, 0x00, 0x00, 0x00
        /*0020*/ 	.byte	0x00, 0x00, 0x00, 0x00


//--------------------- .nv.info._Z22print_details_of_warpsv --------------------------
	.section	.nv.info._Z22print_details_of_warpsv,"",@"SHT_CUDA_INFO"
	.sectionflags	@""
	.align	4


	//----- nvinfo : EIATTR_CUDA_API_VERSION
	.align		4
        /*0000*/ 	.byte	0x04, 0x37
        /*0002*/ 	.short	(.L_8 - .L_7)
.L_7:
        /*0004*/ 	.word	0x00000082


	//----- nvinfo : EIATTR_SPARSE_MMA_MASK
	.align		4
.L_8:
        /*0008*/ 	.byte	0x03, 0x50
        /*000a*/ 	.short	0x0000


	//----- nvinfo : EIATTR_MAXREG_COUNT
	.align		4
        /*000c*/ 	.byte	0x03, 0x1b
        /*000e*/ 	.short	0x00ff


	//----- nvinfo : EIATTR_EXTERNS
	.align		4
        /*0010*/ 	.byte	0x04, 0x0f
        /*0012*/ 	.short	(.L_10 - .L_9)


	//   ....[0]....
	.align		4
.L_9:
        /*0014*/ 	.word	index@(vprintf)


	//----- nvinfo : EIATTR_MERCURY_ISA_VERSION
	.align		4
.L_10:
        /*0018*/ 	.byte	0x03, 0x5f
        /*001a*/ 	.short	0x0101


	//----- nvinfo : EIATTR_VRC_CTA_INIT_COUNT
	.align		4
        /*001c*/ 	.byte	0x02, 0x4a
	.zero		1
	.zero		1


	//----- nvinfo : EIATTR_SYSCALL_OFFSETS
	.align		4
        /*0020*/ 	.byte	0x04, 0x46
        /*0022*/ 	.short	(.L_12 - .L_11)


	//   ....[0]....
.L_11:
        /*0024*/ 	.word	0x00000180


	//----- nvinfo : EIATTR_EXIT_INSTR_OFFSETS
	.align		4
.L_12:
        /*0028*/ 	.byte	0x04, 0x1c
        /*002a*/ 	.short	(.L_14 - .L_13)


	//   ....[0]....
.L_13:
        /*002c*/ 	.word	0x00000190


	//----- nvinfo : EIATTR_SW_WAR
	.align		4
.L_14:
        /*0030*/ 	.byte	0x04, 0x36
        /*0032*/ 	.short	(.L_16 - .L_15)
.L_15:
        /*0034*/ 	.word	0x00000008
.L_16:


//--------------------- .nv.callgraph             --------------------------
	.section	.nv.callgraph,"",@"SHT_CUDA_CALLGRAPH"
	.align	4
	.sectionentsize	8
	.align		4
        /*0000*/ 	.word	0x00000000
	.align		4
        /*0004*/ 	.word	0xffffffff
	.align		4
        /*0008*/ 	.word	index@(_Z22print_details_of_warpsv)
	.align		4
        /*000c*/ 	.word	index@(vprintf)
	.align		4
        /*0010*/ 	.word	0x00000000
	.align		4
        /*0014*/ 	.word	0xfffffffe
	.align		4
        /*0018*/ 	.word	0x00000000
	.align		4
        /*001c*/ 	.word	0xfffffffd
	.align		4
        /*0020*/ 	.word	0x00000000
	.align		4
        /*0024*/ 	.word	0xfffffffc


//--------------------- .nv.constant4             --------------------------
	.section	.nv.constant4,"a",@progbits
	.align	8
	.align		8
.nv.constant4:
        /*0000*/ 	.dword	vprintf
	.align		8
        /*0008*/ 	.dword	$str


//--------------------- .text._Z22print_details_of_warpsv --------------------------
	.section	.text._Z22print_details_of_warpsv,"ax",@progbits
	.align	128
        .global         _Z22print_details_of_warpsv
        .type           _Z22print_details_of_warpsv,@function
        .size           _Z22print_details_of_warpsv,(.L_x_2 - _Z22print_details_of_warpsv)
        .other          _Z22print_details_of_warpsv,@"STO_CUDA_ENTRY STV_DEFAULT"
_Z22print_details_of_warpsv:
.text._Z22print_details_of_warpsv:
[----:B------:R-:W0:Y:S01]  /*0000*/  LDC R1, c[0x0][0x37c] ;  /* 0x0000df00ff017b82 */ /* 0x000e220000000800 */
[----:B------:R-:W1:Y:S01]  /*0010*/  S2R R10, SR_CTAID.Y ;  /* 0x00000000000a7919 */ /* 0x000e620000002600 */
[----:B------:R-:W2:Y:S01]  /*0020*/  LDCU UR5, c[0x0][0x2fc] ;  /* 0x00005f80ff0577ac */ /* 0x000ea20008000800 */
[----:B0-----:R-:W-:Y:S01]  /*0030*/  VIADD R1, R1, 0xffffffe8 ;  /* 0xffffffe801017836 */ /* 0x001fe20000000000 */
[----:B------:R-:W-:Y:S01]  /*0040*/  MOV R0, 0x0 ;  /* 0x0000000000007802 */ /* 0x000fe20000000f00 */
[----:B------:R-:W1:Y:S01]  /*0050*/  S2R R13, SR_CTAID.X ;  /* 0x00000000000d7919 */ /* 0x000e620000002500 */
[----:B------:R-:W1:Y:S02]  /*0060*/  LDCU UR6, c[0x0][0x370] ;  /* 0x00006e00ff0677ac */ /* 0x000e640008000800 */
[----:B------:R0:W3:Y:S01]  /*0070*/  LDC.64 R8, c[0x4][R0] ;  /* 0x0100000000087b82 */ /* 0x0000e20000000a00 */
[----:B------:R-:W4:Y:S01]  /*0080*/  S2R R12, SR_TID.X ;  /* 0x00000000000c7919 */ /* 0x000f220000002100 */
[----:B------:R-:W5:Y:S01]  /*0090*/  LDCU UR7, c[0x0][0x360] ;  /* 0x00006c00ff0777ac */ /* 0x000f620008000800 */
[----:B------:R-:W2:Y:S02]  /*00a0*/  LDCU UR4, c[0x0][0x2f8] ;  /* 0x00005f00ff0477ac */ /* 0x000ea40008000800 */
[----:B--2---:R-:W-:-:S04]  /*00b0*/  IADD3 R6, P0, PT, R1, UR4, RZ ;  /* 0x0000000401067c10 */ /* 0x004fc8000ff1e0ff */
[----:B------:R-:W-:Y:S01]  /*00c0*/  IADD3.X R7, PT, PT, RZ, UR5, RZ, P0, !PT ;  /* 0x00000005ff077c10 */ /* 0x000fe200087fe4ff */
[--C-:B-1----:R-:W-:Y:S02]  /*00d0*/  IMAD R11, R10, UR6, R13.reuse ;  /* 0x000000060a0b7c24 */ /* 0x102fe4000f8e020d */
[----:B------:R-:W-:Y:S01]  /*00e0*/  IMAD R3, R13, UR6, R13 ;  /* 0x000000060d037c24 */ /* 0x000fe2000f8e020d */
[--C-:B----4-:R-:W-:Y:S01]  /*00f0*/  SHF.R.U32.HI R2, RZ, 0x5, R12.reuse ;  /* 0x00000005ff027819 */ /* 0x110fe2000001160c */
[----:B-----5:R-:W-:Y:S01]  /*0100*/  IMAD R11, R11, UR7, R12 ;  /* 0x000000070b0b7c24 */ /* 0x020fe2000f8e020c */
[----:B------:R0:W-:Y:S01]  /*0110*/  STL.64 [R1], R12 ;  /* 0x0000000c01007387 */ /* 0x0001e20000100a00 */
[----:B------:R-:W1:Y:S03]  /*0120*/  LDCU.64 UR6, c[0x4][0x8] ;  /* 0x01000100ff0677ac */ /* 0x000e660008000a00 */
[----:B------:R0:W-:Y:S04]  /*0130*/  STL.64 [R1+0x10], R2 ;  /* 0x0000100201007387 */ /* 0x0001e80000100a00 */
[----:B------:R0:W-:Y:S01]  /*0140*/  STL.64 [R1+0x8], R10 ;  /* 0x0000080a01007387 */ /* 0x0001e20000100a00 */
[----:B-1----:R-:W-:Y:S01]  /*0150*/  IMAD.U32 R4, RZ, RZ, UR6 ;  /* 0x00000006ff047e24 */ /* 0x002fe2000f8e00ff */
[----:B0--3--:R-:W-:-:S07]  /*0160*/  MOV R5, UR7 ;  /* 0x0000000700057c02 */ /* 0x009fce0008000f00 */
[----:B------:R-:W-:-:S07]  /*0170*/  LEPC R20, `(.L_x_0) ;  /* 0x000000001014794e */ /* 0x000fce0000000000 */
[----:B------:R-:W-:Y:S05]  /*0180*/  CALL.ABS.NOINC R8 ;  /* 0x0000000008007343 */ /* 0x000fea0003c00000 */
.L_x_0:
[----:B------:R-:W-:Y:S05]  /*0190*/  EXIT ;  /* 0x000000000000794d */ /* 0x000fea0003800000 */
.L_x_1:
[----:B------:R-:W-:-:S00]  /*01a0*/  BRA `(.L_x_1) ;  /* 0xfffffffc00fc7947 */ /* 0x000fc0000383ffff */
[----:B------:R-:W-:-:S00]  /*01b0*/  NOP ;  /* 0x0000000000007918 */ /* 0x000fc00000000000 */
        /* <DEDUP_REMOVED lines=12> */
.L_x_2:


//--------------------- .nv.global.init           --------------------------
	.section	.nv.global.init,"aw",@progbits
.nv.global.init:
	.type		$str,@object
	.size		$str,(.L_0 - $str)
$str:
        /*0000*/ 	.byte	0x74, 0x69, 0x64, 0x20, 0x3a, 0x20, 0x25, 0x64, 0x2c, 0x20, 0x62, 0x69, 0x64, 0x2e, 0x78, 0x3a
        /*0010*/ 	.byte	0x20, 0x25, 0x64, 0x2c, 0x20, 0x62, 0x69, 0x64, 0x2e, 0x79, 0x3a, 0x20, 0x25, 0x64, 0x2c, 0x20
        /*0020*/ 	.byte	0x67, 0x69, 0x64, 0x3a, 0x20, 0x25, 0x64, 0x2c, 0x20, 0x77, 0x61, 0x72, 0x70, 0x5f, 0x69, 0x64
        /*0030*/ 	.byte	0x3a, 0x20, 0x25, 0x64, 0x2c, 0x20, 0x67, 0x62, 0x69, 0x64, 0x3a, 0x20, 0x25, 0x64, 0x0a, 0x00
.L_0:


//--------------------- .nv.shared.reserved.0     --------------------------
	.section	.nv.shared.reserved.0,"aw",@nobits
	.weak		__nv_reservedSMEM_offset_0_alias
	.size		__nv_reservedSMEM_offset_0_alias, 0, 64
	.other		__nv_reservedSMEM_offset_0_alias,@"STO_CUDA_RESERVED_SHARED STV_DEFAULT"
__nv_reservedSMEM_offset_0_alias:
	.zero		0
	.zero		64


//--------------------- .nv.constant0._Z22print_details_of_warpsv --------------------------
	.section	.nv.constant0._Z22print_details_of_warpsv,"a",@progbits
	.sectionflags	@""
	.align	4
.nv.constant0._Z22print_details_of_warpsv:
	.zero		896


//--------------------- SYMBOLS --------------------------

	.type		.nv.reservedSmem.offset0,@object
	.size		.nv.reservedSmem.offset0,0x4
	.type		vprintf,@function
